//
// Generated by NVIDIA NVVM Compiler
//
// Compiler Build ID: CL-36424714
// Cuda compilation tools, release 13.0, V13.0.88
// Based on NVVM 20.0.0
//

.version 9.0
.target sm_100
.address_size 64

	// .globl	_Z16flatMatrixKernelPKcPcii
// _ZZ22flatMatrixKernelSharedPjS_iiiiE6shared has been demoted

.visible .entry _Z16flatMatrixKernelPKcPcii(
	.param .u64 .ptr .align 1 _Z16flatMatrixKernelPKcPcii_param_0,
	.param .u64 .ptr .align 1 _Z16flatMatrixKernelPKcPcii_param_1,
	.param .u32 _Z16flatMatrixKernelPKcPcii_param_2,
	.param .u32 _Z16flatMatrixKernelPKcPcii_param_3
)
{
	.reg .pred 	%p<3>;
	.reg .b16 	%rs<2>;
	.reg .b32 	%r<24>;
	.reg .b64 	%rd<16>;

	ld.param.u64 	%rd8, [_Z16flatMatrixKernelPKcPcii_param_0];
	ld.param.u64 	%rd9, [_Z16flatMatrixKernelPKcPcii_param_1];
	ld.param.u32 	%r3, [_Z16flatMatrixKernelPKcPcii_param_3];
	mov.u32 	%r4, %ctaid.x;
	mov.u32 	%r5, %ntid.x;
	mov.u32 	%r6, %tid.x;
	mad.lo.s32 	%r1, %r4, %r5, %r6;
	mov.u32 	%r7, %ctaid.y;
	mov.u32 	%r8, %ntid.y;
	mov.u32 	%r9, %tid.y;
	mad.lo.s32 	%r2, %r7, %r8, %r9;
	and.b32  	%r10, %r1, 2;
	setp.ne.s32 	%p1, %r10, 0;
	@%p1 bra 	$L__BB0_4;
	setp.gt.u32 	%p2, %r1, 1;
	@%p2 bra 	$L__BB0_3;
	mad.lo.s32 	%r23, %r3, %r2, %r1;
	cvt.u64.u32 	%rd14, %r23;
	mov.u64 	%rd15, %rd14;
	bra.uni 	$L__BB0_5;
$L__BB0_3:
	mad.lo.s32 	%r20, %r3, %r2, %r1;
	cvt.u64.u32 	%rd15, %r20;
	shr.u32 	%r21, %r1, 1;
	sub.s32 	%r22, %r20, %r21;
	cvt.u64.u32 	%rd14, %r22;
	bra.uni 	$L__BB0_5;
$L__BB0_4:
	mul.lo.s32 	%r11, %r3, %r2;
	add.s32 	%r12, %r11, %r1;
	cvt.u64.u32 	%rd15, %r12;
	shl.b32 	%r13, %r11, 1;
	add.s32 	%r14, %r13, %r3;
	shr.u32 	%r15, %r14, 1;
	shr.u32 	%r16, %r1, 1;
	not.b32 	%r17, %r16;
	add.s32 	%r18, %r1, %r17;
	add.s32 	%r19, %r18, %r15;
	cvt.u64.u32 	%rd14, %r19;
$L__BB0_5:
	cvta.to.global.u64 	%rd10, %rd8;
	cvta.to.global.u64 	%rd11, %rd9;
	add.s64 	%rd12, %rd10, %rd15;
	ld.global.u8 	%rs1, [%rd12];
	add.s64 	%rd13, %rd11, %rd14;
	st.global.u8 	[%rd13], %rs1;
	ret;

}
	// .globl	_Z22flatMatrixKernelSharedPjS_iiii
.visible .entry _Z22flatMatrixKernelSharedPjS_iiii(
	.param .u64 .ptr .align 1 _Z22flatMatrixKernelSharedPjS_iiii_param_0,
	.param .u64 .ptr .align 1 _Z22flatMatrixKernelSharedPjS_iiii_param_1,
	.param .u32 _Z22flatMatrixKernelSharedPjS_iiii_param_2,
	.param .u32 _Z22flatMatrixKernelSharedPjS_iiii_param_3,
	.param .u32 _Z22flatMatrixKernelSharedPjS_iiii_param_4,
	.param .u32 _Z22flatMatrixKernelSharedPjS_iiii_param_5
)
{
	.reg .pred 	%p<7>;
	.reg .b32 	%r<49>;
	.reg .b64 	%rd<15>;
	// demoted variable
	.shared .align 4 .b8 _ZZ22flatMatrixKernelSharedPjS_iiiiE6shared[4096];
	ld.param.u64 	%rd2, [_Z22flatMatrixKernelSharedPjS_iiii_param_0];
	ld.param.u64 	%rd3, [_Z22flatMatrixKernelSharedPjS_iiii_param_1];
	ld.param.u32 	%r6, [_Z22flatMatrixKernelSharedPjS_iiii_param_2];
	ld.param.u32 	%r7, [_Z22flatMatrixKernelSharedPjS_iiii_param_3];
	ld.param.u32 	%r8, [_Z22flatMatrixKernelSharedPjS_iiii_param_4];
	ld.param.u32 	%r10, [_Z22flatMatrixKernelSharedPjS_iiii_param_5];
	cvta.to.global.u64 	%rd1, %rd3;
	mov.u32 	%r11, %ctaid.x;
	mov.u32 	%r12, %ntid.x;
	mov.u32 	%r13, %tid.x;
	mad.lo.s32 	%r1, %r11, %r12, %r13;
	mov.u32 	%r14, %ctaid.y;
	mov.u32 	%r15, %ntid.y;
	mov.u32 	%r16, %tid.y;
	mad.lo.s32 	%r17, %r14, %r15, %r16;
	shr.s32 	%r18, %r7, 31;
	shr.u32 	%r19, %r18, 30;
	add.s32 	%r20, %r7, %r19;
	shr.s32 	%r3, %r20, 2;
	setp.lt.u32 	%p2, %r1, %r10;
	setp.lt.u32 	%p3, %r17, %r8;
	and.pred  	%p1, %p2, %p3;
	mad.lo.s32 	%r21, %r16, %r12, %r13;
	shl.b32 	%r22, %r21, 2;
	mov.u32 	%r23, _ZZ22flatMatrixKernelSharedPjS_iiiiE6shared;
	add.s32 	%r4, %r23, %r22;
	not.pred 	%p4, %p1;
	@%p4 bra 	$L__BB1_2;
	cvta.to.global.u64 	%rd4, %rd2;
	shr.s32 	%r24, %r6, 31;
	shr.u32 	%r25, %r24, 30;
	add.s32 	%r26, %r6, %r25;
	shr.s32 	%r27, %r26, 2;
	mad.lo.s32 	%r28, %r27, %r17, %r1;
	mul.wide.u32 	%rd5, %r28, 4;
	add.s64 	%rd6, %rd4, %rd5;
	ld.global.u32 	%r29, [%rd6];
	st.shared.u32 	[%r4], %r29;
$L__BB1_2:
	bar.sync 	0;
	ld.shared.u32 	%r5, [%r4];
	@%p4 bra 	$L__BB1_6;
	and.b32  	%r30, %r1, 1;
	setp.eq.b32 	%p6, %r30, 1;
	@%p6 bra 	$L__BB1_5;
	mul.lo.s32 	%r42, %r17, %r3;
	shl.b32 	%r43, %r42, 1;
	shr.u32 	%r44, %r1, 1;
	add.s32 	%r45, %r43, %r44;
	mul.wide.u32 	%rd11, %r45, 4;
	add.s64 	%rd12, %rd1, %rd11;
	add.s32 	%r46, %r45, %r3;
	mul.wide.u32 	%rd13, %r46, 4;
	add.s64 	%rd14, %rd1, %rd13;
	ld.global.u16 	%r47, [%rd14+2];
	st.global.u16 	[%rd12], %r5;
	shf.l.wrap.b32 	%r48, %r5, %r47, 16;
	st.global.u32 	[%rd14], %r48;
	bra.uni 	$L__BB1_6;
$L__BB1_5:
	shr.u32 	%r31, %r1, 1;
	mul.lo.s32 	%r32, %r17, %r3;
	shl.b32 	%r33, %r32, 1;
	add.s32 	%r34, %r33, %r31;
	add.s32 	%r35, %r34, %r3;
	mul.wide.u32 	%rd7, %r35, 4;
	add.s64 	%rd8, %rd1, %rd7;
	ld.global.u16 	%r36, [%rd8];
	shl.b32 	%r37, %r5, 16;
	and.b32  	%r38, %r5, 65535;
	or.b32  	%r39, %r37, %r38;
	mul.wide.u32 	%rd9, %r34, 4;
	add.s64 	%rd10, %rd1, %rd9;
	st.global.u32 	[%rd10], %r39;
	and.b32  	%r40, %r5, -65536;
	or.b32  	%r41, %r36, %r40;
	st.global.u32 	[%rd8], %r41;
$L__BB1_6:
	ret;

}


// ===== COMPILED SASS (sm_100) =====

	.target	sm_100

	.elftype	@"ET_EXEC"


//--------------------- .note.nv.tkinfo           --------------------------
	.section	.note.nv.tkinfo,"",@"SHT_NOTE"
	.sectionflags	@"SHF_NOTE_NV_TKINFO"
	.tkinfo
        /*0018*/ 	.word	0x00000002
        /*0030*/ 	.string	""
        /*0030*/ 	.string	"ptxas"
        /*0030*/ 	.string	"Cuda compilation tools, release 13.0, V13.0.88"
        /*0030*/ 	.string	"Build cuda_13.0.r13.0/compiler.36424714_0"
        /*0030*/ 	.string	"-arch sm_100 -m 64 "



//--------------------- .note.nv.cuinfo           --------------------------
	.section	.note.nv.cuinfo,"",@"SHT_NOTE"
	.sectionflags	@"SHF_NOTE_NV_CUINFO"
        /*0018*/ 	.short	0x0002
        /*001a*/ 	.short	0x0064
        /*001c*/ 	.short	0x0082
	.zero		2


//--------------------- .nv.info                  --------------------------
	.section	.nv.info,"",@"SHT_CUDA_INFO"
	.align	4


	//----- nvinfo : EIATTR_REGCOUNT
	.align		4
        /*0000*/ 	.byte	0x04, 0x2f
        /*0002*/ 	.short	(.L_1 - .L_0)
	.align		4
.L_0:
        /*0004*/ 	.word	index@(_Z16flatMatrixKernelPKcPcii)
        /*0008*/ 	.word	0x00000008


	//----- nvinfo : EIATTR_FRAME_SIZE
	.align		4
.L_1:
        /*000c*/ 	.byte	0x04, 0x11
        /*000e*/ 	.short	(.L_3 - .L_2)
	.align		4
.L_2:
        /*0010*/ 	.word	index@(_Z16flatMatrixKernelPKcPcii)
        /*0014*/ 	.word	0x00000000


	//----- nvinfo : EIATTR_REGCOUNT
	.align		4
.L_3:
        /*0018*/ 	.byte	0x04, 0x2f
        /*001a*/ 	.short	(.L_5 - .L_4)
	.align		4
.L_4:
        /*001c*/ 	.word	index@(_Z22flatMatrixKernelSharedPjS_iiii)
        /*0020*/ 	.word	0x0000000e


	//----- nvinfo : EIATTR_FRAME_SIZE
	.align		4
.L_5:
        /*0024*/ 	.byte	0x04, 0x11
        /*0026*/ 	.short	(.L_7 - .L_6)
	.align		4
.L_6:
        /*0028*/ 	.word	index@(_Z22flatMatrixKernelSharedPjS_iiii)
        /*002c*/ 	.word	0x00000000


	//----- nvinfo : EIATTR_MIN_STACK_SIZE
	.align		4
.L_7:
        /*0030*/ 	.byte	0x04, 0x12
        /*0032*/ 	.short	(.L_9 - .L_8)
	.align		4
.L_8:
        /*0034*/ 	.word	index@(_Z22flatMatrixKernelSharedPjS_iiii)
        /*0038*/ 	.word	0x00000000


	//----- nvinfo : EIATTR_MIN_STACK_SIZE
	.align		4
.L_9:
        /*003c*/ 	.byte	0x04, 0x12
        /*003e*/ 	.short	(.L_11 - .L_10)
	.align		4
.L_10:
        /*0040*/ 	.word	index@(_Z16flatMatrixKernelPKcPcii)
        /*0044*/ 	.word	0x00000000
.L_11:


//--------------------- .nv.compat                --------------------------
	.section	.nv.compat,"",@"SHT_CUDA_COMPAT_INFO"
	.align	4
        /*0000*/ 	.byte	0x02, 0x09, 0x00, 0x00, 0x02, 0x02, 0x01, 0x00, 0x02, 0x05, 0x05, 0x00, 0x03, 0x07, 0x01, 0x01
        /*0010*/ 	.byte	0x02, 0x03, 0x00, 0x00, 0x02, 0x06, 0x01, 0x00, 0x04, 0x0b, 0x08, 0x00, 0x09, 0x00, 0x00, 0x00
        /*0020*/ 	.byte	0x00, 0x00, 0x00, 0x00


//--------------------- .nv.info._Z22flatMatrixKernelSharedPjS_iiii --------------------------
	.section	.nv.info._Z22flatMatrixKernelSharedPjS_iiii,"",@"SHT_CUDA_INFO"
	.sectionflags	@""
	.align	4


	//----- nvinfo : EIATTR_CUDA_API_VERSION
	.align		4
        /*0000*/ 	.byte	0x04, 0x37
        /*0002*/ 	.short	(.L_13 - .L_12)
.L_12:
        /*0004*/ 	.word	0x00000082


	//----- nvinfo : EIATTR_KPARAM_INFO
	.align		4
.L_13:
        /*0008*/ 	.byte	0x04, 0x17
        /*000a*/ 	.short	(.L_15 - .L_14)
.L_14:
        /*000c*/ 	.word	0x00000000
        /*0010*/ 	.short	0x0005
        /*0012*/ 	.short	0x001c
        /*0014*/ 	.byte	0x00, 0xf0, 0x11, 0x00


	//----- nvinfo : EIATTR_KPARAM_INFO
	.align		4
.L_15:
        /*0018*/ 	.byte	0x04, 0x17
        /*001a*/ 	.short	(.L_17 - .L_16)
.L_16:
        /*001c*/ 	.word	0x00000000
        /*0020*/ 	.short	0x0004
        /*0022*/ 	.short	0x0018
        /*0024*/ 	.byte	0x00, 0xf0, 0x11, 0x00


	//----- nvinfo : EIATTR_KPARAM_INFO
	.align		4
.L_17:
        /*0028*/ 	.byte	0x04, 0x17
        /*002a*/ 	.short	(.L_19 - .L_18)
.L_18:
        /*002c*/ 	.word	0x00000000
        /*0030*/ 	.short	0x0003
        /*0032*/ 	.short	0x0014
        /*0034*/ 	.byte	0x00, 0xf0, 0x11, 0x00


	//----- nvinfo : EIATTR_KPARAM_INFO
	.align		4
.L_19:
        /*0038*/ 	.byte	0x04, 0x17
        /*003a*/ 	.short	(.L_21 - .L_20)
.L_20:
        /*003c*/ 	.word	0x00000000
        /*0040*/ 	.short	0x0002
        /*0042*/ 	.short	0x0010
        /*0044*/ 	.byte	0x00, 0xf0, 0x11, 0x00


	//----- nvinfo : EIATTR_KPARAM_INFO
	.align		4
.L_21:
        /*0048*/ 	.byte	0x04, 0x17
        /*004a*/ 	.short	(.L_23 - .L_22)
.L_22:
        /*004c*/ 	.word	0x00000000
        /*0050*/ 	.short	0x0001
        /*0052*/ 	.short	0x0008
        /*0054*/ 	.byte	0x00, 0xf5, 0x21, 0x00


	//----- nvinfo : EIATTR_KPARAM_INFO
	.align		4
.L_23:
        /*0058*/ 	.byte	0x04, 0x17
        /*005a*/ 	.short	(.L_25 - .L_24)
.L_24:
        /*005c*/ 	.word	0x00000000
        /*0060*/ 	.short	0x0000
        /*0062*/ 	.short	0x0000
        /*0064*/ 	.byte	0x00, 0xf5, 0x21, 0x00


	//----- nvinfo : EIATTR_SPARSE_MMA_MASK
	.align		4
.L_25:
        /*0068*/ 	.byte	0x03, 0x50
        /*006a*/ 	.short	0x0000


	//----- nvinfo : EIATTR_MAXREG_COUNT
	.align		4
        /*006c*/ 	.byte	0x03, 0x1b
        /*006e*/ 	.short	0x00ff


	//----- nvinfo : EIATTR_NUM_BARRIERS
	.align		4
        /*0070*/ 	.byte	0x02, 0x4c
        /*0072*/ 	.byte	0x01
	.zero		1


	//----- nvinfo : EIATTR_MERCURY_ISA_VERSION
	.align		4
        /*0074*/ 	.byte	0x03, 0x5f
        /*0076*/ 	.short	0x0101


	//----- nvinfo : EIATTR_VRC_CTA_INIT_COUNT
	.align		4
        /*0078*/ 	.byte	0x02, 0x4a
	.zero		1
	.zero		1


	//----- nvinfo : EIATTR_EXIT_INSTR_OFFSETS
	.align		4
        /*007c*/ 	.byte	0x04, 0x1c
        /*007e*/ 	.short	(.L_27 - .L_26)


	//   ....[0]....
.L_26:
        /*0080*/ 	.word	0x000001c0


	//   ....[1]....
        /*0084*/ 	.word	0x00000300


	//   ....[2]....
        /*0088*/ 	.word	0x000003e0


	//----- nvinfo : EIATTR_CRS_STACK_SIZE
	.align		4
.L_27:
        /*008c*/ 	.byte	0x04, 0x1e
        /*008e*/ 	.short	(.L_29 - .L_28)
.L_28:
        /*0090*/ 	.word	0x00000000


	//----- nvinfo : EIATTR_CBANK_PARAM_SIZE
	.align		4
.L_29:
        /*0094*/ 	.byte	0x03, 0x19
        /*0096*/ 	.short	0x0020


	//----- nvinfo : EIATTR_PARAM_CBANK
	.align		4
        /*0098*/ 	.byte	0x04, 0x0a
        /*009a*/ 	.short	(.L_31 - .L_30)
	.align		4
.L_30:
        /*009c*/ 	.word	index@(.nv.constant0._Z22flatMatrixKernelSharedPjS_iiii)
        /*00a0*/ 	.short	0x0380
        /*00a2*/ 	.short	0x0020


	//----- nvinfo : EIATTR_SW_WAR
	.align		4
.L_31:
        /*00a4*/ 	.byte	0x04, 0x36
        /*00a6*/ 	.short	(.L_33 - .L_32)
.L_32:
        /*00a8*/ 	.word	0x00000008
.L_33:


//--------------------- .nv.info._Z16flatMatrixKernelPKcPcii --------------------------
	.section	.nv.info._Z16flatMatrixKernelPKcPcii,"",@"SHT_CUDA_INFO"
	.sectionflags	@""
	.align	4


	//----- nvinfo : EIATTR_CUDA_API_VERSION
	.align		4
        /*0000*/ 	.byte	0x04, 0x37
        /*0002*/ 	.short	(.L_35 - .L_34)
.L_34:
        /*0004*/ 	.word	0x00000082


	//----- nvinfo : EIATTR_KPARAM_INFO
	.align		4
.L_35:
        /*0008*/ 	.byte	0x04, 0x17
        /*000a*/ 	.short	(.L_37 - .L_36)
.L_36:
        /*000c*/ 	.word	0x00000000
        /*0010*/ 	.short	0x0003
        /*0012*/ 	.short	0x0014
        /*0014*/ 	.byte	0x00, 0xf0, 0x11, 0x00


	//----- nvinfo : EIATTR_KPARAM_INFO
	.align		4
.L_37:
        /*0018*/ 	.byte	0x04, 0x17
        /*001a*/ 	.short	(.L_39 - .L_38)
.L_38:
        /*001c*/ 	.word	0x00000000
        /*0020*/ 	.short	0x0002
        /*0022*/ 	.short	0x0010
        /*0024*/ 	.byte	0x00, 0xf0, 0x11, 0x00


	//----- nvinfo : EIATTR_KPARAM_INFO
	.align		4
.L_39:
        /*0028*/ 	.byte	0x04, 0x17
        /*002a*/ 	.short	(.L_41 - .L_40)
.L_40:
        /*002c*/ 	.word	0x00000000
        /*0030*/ 	.short	0x0001
        /*0032*/ 	.short	0x0008
        /*0034*/ 	.byte	0x00, 0xf5, 0x21, 0x00


	//----- nvinfo : EIATTR_KPARAM_INFO
	.align		4
.L_41:
        /*0038*/ 	.byte	0x04, 0x17
        /*003a*/ 	.short	(.L_43 - .L_42)
.L_42:
        /*003c*/ 	.word	0x00000000
        /*0040*/ 	.short	0x0000
        /*0042*/ 	.short	0x0000
        /*0044*/ 	.byte	0x00, 0xf5, 0x21, 0x00


	//----- nvinfo : EIATTR_SPARSE_MMA_MASK
	.align		4
.L_43:
        /*0048*/ 	.byte	0x03, 0x50
        /*004a*/ 	.short	0x0000


	//----- nvinfo : EIATTR_MAXREG_COUNT
	.align		4
        /*004c*/ 	.byte	0x03, 0x1b
        /*004e*/ 	.short	0x00ff


	//----- nvinfo : EIATTR_MERCURY_ISA_VERSION
	.align		4
        /*0050*/ 	.byte	0x03, 0x5f
        /*0052*/ 	.short	0x0101


	//----- nvinfo : EIATTR_VRC_CTA_INIT_COUNT
	.align		4
        /*0054*/ 	.byte	0x02, 0x4a
	.zero		1
	.zero		1


	//----- nvinfo : EIATTR_EXIT_INSTR_OFFSETS
	.align		4
        /*0058*/ 	.byte	0x04, 0x1c
        /*005a*/ 	.short	(.L_45 - .L_44)


	//   ....[0]....
.L_44:
        /*005c*/ 	.word	0x000002c0


	//----- nvinfo : EIATTR_CRS_STACK_SIZE
	.align		4
.L_45:
        /*0060*/ 	.byte	0x04, 0x1e
        /*0062*/ 	.short	(.L_47 - .L_46)
.L_46:
        /*0064*/ 	.word	0x00000000


	//----- nvinfo : EIATTR_CBANK_PARAM_SIZE
	.align		4
.L_47:
        /*0068*/ 	.byte	0x03, 0x19
        /*006a*/ 	.short	0x0018


	//----- nvinfo : EIATTR_PARAM_CBANK
	.align		4
        /*006c*/ 	.byte	0x04, 0x0a
        /*006e*/ 	.short	(.L_49 - .L_48)
	.align		4
.L_48:
        /*0070*/ 	.word	index@(.nv.constant0._Z16flatMatrixKernelPKcPcii)
        /*0074*/ 	.short	0x0380
        /*0076*/ 	.short	0x0018


	//----- nvinfo : EIATTR_SW_WAR
	.align		4
.L_49:
        /*0078*/ 	.byte	0x04, 0x36
        /*007a*/ 	.short	(.L_51 - .L_50)
.L_50:
        /*007c*/ 	.word	0x00000008
.L_51:


//--------------------- .nv.callgraph             --------------------------
	.section	.nv.callgraph,"",@"SHT_CUDA_CALLGRAPH"
	.align	4
	.sectionentsize	8
	.align		4
        /*0000*/ 	.word	0x00000000
	.align		4
        /*0004*/ 	.word	0xffffffff
	.align		4
        /*0008*/ 	.word	0x00000000
	.align		4
        /*000c*/ 	.word	0xfffffffe
	.align		4
        /*0010*/ 	.word	0x00000000
	.align		4
        /*0014*/ 	.word	0xfffffffd
	.align		4
        /*0018*/ 	.word	0x00000000
	.align		4
        /*001c*/ 	.word	0xfffffffc


//--------------------- .text._Z22flatMatrixKernelSharedPjS_iiii --------------------------
	.section	.text._Z22flatMatrixKernelSharedPjS_iiii,"ax",@progbits
	.align	128
        .global         _Z22flatMatrixKernelSharedPjS_iiii
        .type           _Z22flatMatrixKernelSharedPjS_iiii,@function
        .size           _Z22flatMatrixKernelSharedPjS_iiii,(.L_x_6 - _Z22flatMatrixKernelSharedPjS_iiii)
        .other          _Z22flatMatrixKernelSharedPjS_iiii,@"STO_CUDA_ENTRY STV_DEFAULT"
_Z22flatMatrixKernelSharedPjS_iiii:
.text._Z22flatMatrixKernelSharedPjS_iiii:
[----:B------:R-:W-:Y:S01]  /*0000*/  LDC R1, c[0x0][0x37c] ;  /* 0x0000df00ff017b82 */ /* 0x000fe20000000800 */
[----:B------:R-:W0:Y:S07]  /*0010*/  S2R R8, SR_TID.Y ;  /* 0x0000000000087919 */ /* 0x000e2e0000002200 */
[----:B------:R-:W1:Y:S01]  /*0020*/  LDC R6, c[0x0][0x360] ;  /* 0x0000d800ff067b82 */ /* 0x000e620000000800 */
[----:B------:R-:W2:Y:S01]  /*0030*/  LDCU.64 UR6, c[0x0][0x398] ;  /* 0x00007300ff0677ac */ /* 0x000ea20008000a00 */
[----:B------:R-:W1:Y:S06]  /*0040*/  S2R R9, SR_TID.X ;  /* 0x0000000000097919 */ /* 0x000e6c0000002100 */
[----:B------:R-:W0:Y:S08]  /*0050*/  S2UR UR5, SR_CTAID.Y ;  /* 0x00000000000579c3 */ /* 0x000e300000002600 */
[----:B------:R-:W0:Y:S08]  /*0060*/  LDC R5, c[0x0][0x364] ;  /* 0x0000d900ff057b82 */ /* 0x000e300000000800 */
[----:B------:R-:W1:Y:S01]  /*0070*/  S2UR UR4, SR_CTAID.X ;  /* 0x00000000000479c3 */ /* 0x000e620000002500 */
[----:B0-----:R-:W-:-:S05]  /*0080*/  IMAD R5, R5, UR5, R8 ;  /* 0x0000000505057c24 */ /* 0x001fca000f8e0208 */
[----:B--2---:R-:W-:Y:S01]  /*0090*/  ISETP.GE.U32.AND P0, PT, R5, UR6, PT ;  /* 0x0000000605007c0c */ /* 0x004fe2000bf06070 */
[----:B-1----:R-:W-:-:S05]  /*00a0*/  IMAD R0, R6, UR4, R9 ;  /* 0x0000000406007c24 */ /* 0x002fca000f8e0209 */
[----:B------:R-:W-:Y:S01]  /*00b0*/  ISETP.LT.U32.AND P0, PT, R0, UR7, !P0 ;  /* 0x0000000700007c0c */ /* 0x000fe2000c701070 */
[----:B------:R-:W0:-:S12]  /*00c0*/  LDCU.64 UR6, c[0x0][0x358] ;  /* 0x00006b00ff0677ac */ /* 0x000e180008000a00 */
[----:B------:R-:W1:Y:S08]  /*00d0*/  @P0 LDC R7, c[0x0][0x390] ;  /* 0x0000e400ff070b82 */ /* 0x000e700000000800 */
[----:B------:R-:W2:Y:S01]  /*00e0*/  @P0 LDC.64 R2, c[0x0][0x380] ;  /* 0x0000e000ff020b82 */ /* 0x000ea20000000a00 */
[----:B-1----:R-:W-:-:S04]  /*00f0*/  @P0 SHF.R.S32.HI R4, RZ, 0x1f, R7 ;  /* 0x0000001fff040819 */ /* 0x002fc80000011407 */
[----:B------:R-:W-:-:S04]  /*0100*/  @P0 LEA.HI R4, R4, R7, RZ, 0x2 ;  /* 0x0000000704040211 */ /* 0x000fc800078f10ff */
[----:B------:R-:W-:-:S05]  /*0110*/  @P0 SHF.R.S32.HI R4, RZ, 0x2, R4 ;  /* 0x00000002ff040819 */ /* 0x000fca0000011404 */
[----:B------:R-:W-:-:S04]  /*0120*/  @P0 IMAD R7, R5, R4, R0 ;  /* 0x0000000405070224 */ /* 0x000fc800078e0200 */
[----:B--2---:R-:W-:-:S06]  /*0130*/  @P0 IMAD.WIDE.U32 R2, R7, 0x4, R2 ;  /* 0x0000000407020825 */ /* 0x004fcc00078e0002 */
[----:B0-----:R-:W2:Y:S01]  /*0140*/  @P0 LDG.E R3, desc[UR6][R2.64] ;  /* 0x0000000602030981 */ /* 0x001ea2000c1e1900 */
[----:B------:R-:W0:Y:S01]  /*0150*/  S2UR UR5, SR_CgaCtaId ;  /* 0x00000000000579c3 */ /* 0x000e220000008800 */
[----:B------:R-:W-:Y:S01]  /*0160*/  UMOV UR4, 0x400 ;  /* 0x0000040000047882 */ /* 0x000fe20000000000 */
[----:B------:R-:W-:Y:S01]  /*0170*/  IMAD R4, R6, R8, R9 ;  /* 0x0000000806047224 */ /* 0x000fe200078e0209 */
[----:B0-----:R-:W-:-:S06]  /*0180*/  ULEA UR4, UR5, UR4, 0x18 ;  /* 0x0000000405047291 */ /* 0x001fcc000f8ec0ff */
[----:B------:R-:W-:-:S05]  /*0190*/  LEA R4, R4, UR4, 0x2 ;  /* 0x0000000404047c11 */ /* 0x000fca000f8e10ff */
[----:B--2---:R0:W-:Y:S01]  /*01a0*/  @P0 STS [R4], R3 ;  /* 0x0000000304000388 */ /* 0x0041e20000000800 */
[----:B------:R-:W-:Y:S06]  /*01b0*/  BAR.SYNC.DEFER_BLOCKING 0x0 ;  /* 0x0000000000007b1d */ /* 0x000fec0000010000 */
[----:B------:R-:W-:Y:S05]  /*01c0*/  @!P0 EXIT ;  /* 0x000000000000894d */ /* 0x000fea0003800000 */
[----:B------:R1:W2:Y:S01]  /*01d0*/  LDS R7, [R4] ;  /* 0x0000000004077984 */ /* 0x0002a20000000800 */
[----:B------:R-:W3:Y:S01]  /*01e0*/  LDCU UR5, c[0x0][0x394] ;  /* 0x00007280ff0577ac */ /* 0x000ee20008000800 */
[----:B------:R-:W-:-:S04]  /*01f0*/  LOP3.LUT R2, R0, 0x1, RZ, 0xc0, !PT ;  /* 0x0000000100027812 */ /* 0x000fc800078ec0ff */
[----:B------:R-:W-:Y:S01]  /*0200*/  ISETP.NE.U32.AND P0, PT, R2, 0x1, PT ;  /* 0x000000010200780c */ /* 0x000fe20003f05070 */
[----:B---3--:R-:W-:-:S04]  /*0210*/  USHF.R.S32.HI UR4, URZ, 0x1f, UR5 ;  /* 0x0000001fff047899 */ /* 0x008fc80008011405 */
[----:B------:R-:W-:-:S04]  /*0220*/  ULEA.HI UR4, UR4, UR5, URZ, 0x2 ;  /* 0x0000000504047291 */ /* 0x000fc8000f8f10ff */
[----:B------:R-:W-:-:S04]  /*0230*/  USHF.R.S32.HI UR4, URZ, 0x2, UR4 ;  /* 0x00000002ff047899 */ /* 0x000fc80008011404 */
[----:B-1----:R-:W-:Y:S08]  /*0240*/  @!P0 BRA `(.L_x_0) ;  /* 0x0000000000308947 */ /* 0x002ff00003800000 */
[----:B0-----:R-:W0:Y:S01]  /*0250*/  LDC.64 R2, c[0x0][0x388] ;  /* 0x0000e200ff027b82 */ /* 0x001e220000000a00 */
[----:B------:R-:W-:Y:S01]  /*0260*/  SHF.R.U32.HI R0, RZ, 0x1, R0 ;  /* 0x00000001ff007819 */ /* 0x000fe20000011600 */
[----:B------:R-:W-:-:S04]  /*0270*/  IMAD R5, R5, UR4, RZ ;  /* 0x0000000405057c24 */ /* 0x000fc8000f8e02ff */
[----:B------:R-:W-:-:S05]  /*0280*/  IMAD R9, R5, 0x2, R0 ;  /* 0x0000000205097824 */ /* 0x000fca00078e0200 */
[----:B------:R-:W-:-:S05]  /*0290*/  IADD3 R5, PT, PT, R9, UR4, RZ ;  /* 0x0000000409057c10 */ /* 0x000fca000fffe0ff */
[----:B0-----:R-:W-:-:S05]  /*02a0*/  IMAD.WIDE.U32 R4, R5, 0x4, R2 ;  /* 0x0000000405047825 */ /* 0x001fca00078e0002 */
[----:B------:R-:W3:Y:S01]  /*02b0*/  LDG.E.U16 R0, desc[UR6][R4.64+0x2] ;  /* 0x0000020604007981 */ /* 0x000ee2000c1e1500 */
[----:B------:R-:W-:-:S05]  /*02c0*/  IMAD.WIDE.U32 R2, R9, 0x4, R2 ;  /* 0x0000000409027825 */ /* 0x000fca00078e0002 */
[----:B--2---:R-:W-:Y:S01]  /*02d0*/  STG.E.U16 desc[UR6][R2.64], R7 ;  /* 0x0000000702007986 */ /* 0x004fe2000c101506 */
[----:B---3--:R-:W-:-:S05]  /*02e0*/  SHF.L.W.U32.HI R9, R7, 0x10, R0 ;  /* 0x0000001007097819 */ /* 0x008fca0000010e00 */
[----:B------:R-:W-:Y:S01]  /*02f0*/  STG.E desc[UR6][R4.64], R9 ;  /* 0x0000000904007986 */ /* 0x000fe2000c101906 */
[----:B------:R-:W-:Y:S05]  /*0300*/  EXIT ;  /* 0x000000000000794d */ /* 0x000fea0003800000 */
.L_x_0:
[----:B0-----:R-:W0:Y:S01]  /*0310*/  LDC.64 R2, c[0x0][0x388] ;  /* 0x0000e200ff027b82 */ /* 0x001e220000000a00 */
[----:B------:R-:W-:Y:S01]  /*0320*/  SHF.R.U32.HI R0, RZ, 0x1, R0 ;  /* 0x00000001ff007819 */ /* 0x000fe20000011600 */
[----:B------:R-:W-:-:S04]  /*0330*/  IMAD R5, R5, UR4, RZ ;  /* 0x0000000405057c24 */ /* 0x000fc8000f8e02ff */
[----:B------:R-:W-:-:S05]  /*0340*/  IMAD R11, R5, 0x2, R0 ;  /* 0x00000002050b7824 */ /* 0x000fca00078e0200 */
[----:B------:R-:W-:-:S05]  /*0350*/  IADD3 R5, PT, PT, R11, UR4, RZ ;  /* 0x000000040b057c10 */ /* 0x000fca000fffe0ff */
[----:B0-----:R-:W-:-:S05]  /*0360*/  IMAD.WIDE.U32 R4, R5, 0x4, R2 ;  /* 0x0000000405047825 */ /* 0x001fca00078e0002 */
[----:B------:R-:W3:Y:S01]  /*0370*/  LDG.E.U16 R0, desc[UR6][R4.64] ;  /* 0x0000000604007981 */ /* 0x000ee2000c1e1500 */
[----:B--2---:R-:W-:Y:S01]  /*0380*/  LOP3.LUT R6, R7, 0xffff, RZ, 0xc0, !PT ;  /* 0x0000ffff07067812 */ /* 0x004fe200078ec0ff */
[----:B------:R-:W-:-:S04]  /*0390*/  IMAD.WIDE.U32 R2, R11, 0x4, R2 ;  /* 0x000000040b027825 */ /* 0x000fc800078e0002 */
[----:B------:R-:W-:-:S05]  /*03a0*/  IMAD R9, R7, 0x10000, R6 ;  /* 0x0001000007097824 */ /* 0x000fca00078e0206 */
[----:B------:R-:W-:Y:S01]  /*03b0*/  STG.E desc[UR6][R2.64], R9 ;  /* 0x0000000902007986 */ /* 0x000fe2000c101906 */
[----:B---3--:R-:W-:-:S05]  /*03c0*/  LOP3.LUT R7, R0, 0xffff0000, R7, 0xf8, !PT ;  /* 0xffff000000077812 */ /* 0x008fca00078ef807 */
[----:B------:R-:W-:Y:S01]  /*03d0*/  STG.E desc[UR6][R4.64], R7 ;  /* 0x0000000704007986 */ /* 0x000fe2000c101906 */
[----:B------:R-:W-:Y:S05]  /*03e0*/  EXIT ;  /* 0x000000000000794d */ /* 0x000fea0003800000 */
.L_x_1:
[----:B------:R-:W-:-:S00]  /*03f0*/  BRA `(.L_x_1) ;  /* 0xfffffffc00fc7947 */ /* 0x000fc0000383ffff */
[----:B------:R-:W-:-:S00]  /*0400*/  NOP ;  /* 0x0000000000007918 */ /* 0x000fc00000000000 */
[----:B------:R-:W-:-:S00]  /*0410*/  NOP ;  /* 0x0000000000007918 */ /* 0x000fc00000000000 */
[----:B------:R-:W-:-:S00]  /*0420*/  NOP ;  /* 0x0000000000007918 */ /* 0x000fc00000000000 */
[----:B------:R-:W-:-:S00]  /*0430*/  NOP ;  /* 0x0000000000007918 */ /* 0x000fc00000000000 */
[----:B------:R-:W-:-:S00]  /*0440*/  NOP ;  /* 0x0000000000007918 */ /* 0x000fc00000000000 */
[----:B------:R-:W-:-:S00]  /*0450*/  NOP ;  /* 0x0000000000007918 */ /* 0x000fc00000000000 */
[----:B------:R-:W-:-:S00]  /*0460*/  NOP ;  /* 0x0000000000007918 */ /* 0x000fc00000000000 */
[----:B------:R-:W-:-:S00]  /*0470*/  NOP ;  /* 0x0000000000007918 */ /* 0x000fc00000000000 */
.L_x_6:


//--------------------- .text._Z16flatMatrixKernelPKcPcii --------------------------
	.section	.text._Z16flatMatrixKernelPKcPcii,"ax",@progbits
	.align	128
        .global         _Z16flatMatrixKernelPKcPcii
        .type           _Z16flatMatrixKernelPKcPcii,@function
        .size           _Z16flatMatrixKernelPKcPcii,(.L_x_7 - _Z16flatMatrixKernelPKcPcii)
        .other          _Z16flatMatrixKernelPKcPcii,@"STO_CUDA_ENTRY STV_DEFAULT"
_Z16flatMatrixKernelPKcPcii:
.text._Z16flatMatrixKernelPKcPcii:
[----:B------:R-:W-:Y:S01]  /*0000*/  LDC R1, c[0x0][0x37c] ;  /* 0x0000df00ff017b82 */ /* 0x000fe20000000800 */
[----:B------:R-:W0:Y:S07]  /*0010*/  S2R R3, SR_TID.X ;  /* 0x0000000000037919 */ /* 0x000e2e0000002100 */
[----:B------:R-:W0:Y:S01]  /*0020*/  S2UR UR4, SR_CTAID.X ;  /* 0x00000000000479c3 */ /* 0x000e220000002500 */
[----:B------:R-:W-:Y:S01]  /*0030*/  BSSY.RECONVERGENT B0, `(.L_x_2) ;  /* 0x0000021000007945 */ /* 0x000fe20003800200 */
[----:B------:R-:W1:Y:S06]  /*0040*/  S2R R5, SR_TID.Y ;  /* 0x0000000000057919 */ /* 0x000e6c0000002200 */
[----:B------:R-:W0:Y:S08]  /*0050*/  LDC R4, c[0x0][0x360] ;  /* 0x0000d800ff047b82 */ /* 0x000e300000000800 */
[----:B------:R-:W1:Y:S08]  /*0060*/  S2UR UR6, SR_CTAID.Y ;  /* 0x00000000000679c3 */ /* 0x000e700000002600 */
[----:B------:R-:W1:Y:S01]  /*0070*/  LDC R0, c[0x0][0x364] ;  /* 0x0000d900ff007b82 */ /* 0x000e620000000800 */
[----:B0-----:R-:W-:Y:S01]  /*0080*/  IMAD R4, R4, UR4, R3 ;  /* 0x0000000404047c24 */ /* 0x001fe2000f8e0203 */
[----:B------:R-:W0:Y:S04]  /*0090*/  LDCU.64 UR4, c[0x0][0x358] ;  /* 0x00006b00ff0477ac */ /* 0x000e280008000a00 */
[----:B------:R-:W-:Y:S01]  /*00a0*/  LOP3.LUT P0, RZ, R4, 0x2, RZ, 0xc0, !PT ;  /* 0x0000000204ff7812 */ /* 0x000fe2000780c0ff */
[----:B-1----:R-:W-:-:S12]  /*00b0*/  IMAD R3, R0, UR6, R5 ;  /* 0x0000000600037c24 */ /* 0x002fd8000f8e0205 */
[----:B------:R-:W-:Y:S05]  /*00c0*/  @P0 BRA `(.L_x_3) ;  /* 0x0000000000340947 */ /* 0x000fea0003800000 */
[----:B------:R-:W1:Y:S01]  /*00d0*/  LDCU UR6, c[0x0][0x394] ;  /* 0x00007280ff0677ac */ /* 0x000e620008000800 */
[----:B------:R-:W-:Y:S01]  /*00e0*/  ISETP.GT.U32.AND P0, PT, R4, 0x1, PT ;  /* 0x000000010400780c */ /* 0x000fe20003f04070 */
[----:B-1----:R-:W-:-:S12]  /*00f0*/  IMAD R2, R3, UR6, R4 ;  /* 0x0000000603027c24 */ /* 0x002fd8000f8e0204 */
[----:B------:R-:W-:Y:S01]  /*0100*/  @P0 SHF.R.U32.HI R3, RZ, 0x1, R4 ;  /* 0x00000001ff030819 */ /* 0x000fe20000011604 */
[----:B------:R-:W-:-:S04]  /*0110*/  @!P0 IMAD.MOV.U32 R4, RZ, RZ, R2 ;  /* 0x000000ffff048224 */ /* 0x000fc800078e0002 */
[----:B------:R-:W-:Y:S02]  /*0120*/  @P0 IMAD.IADD R0, R2, 0x1, -R3 ;  /* 0x0000000102000824 */ /* 0x000fe400078e0a03 */
[----:B------:R-:W-:Y:S02]  /*0130*/  IMAD.MOV.U32 R3, RZ, RZ, RZ ;  /* 0x000000ffff037224 */ /* 0x000fe400078e00ff */
[----:B------:R-:W-:Y:S01]  /*0140*/  @P0 IMAD.MOV.U32 R4, RZ, RZ, R2 ;  /* 0x000000ffff040224 */ /* 0x000fe200078e0002 */
[----:B------:R-:W-:Y:S02]  /*0150*/  @P0 MOV R2, R0 ;  /* 0x0000000000020202 */ /* 0x000fe40000000f00 */
[----:B------:R-:W-:Y:S01]  /*0160*/  @!P0 MOV R5, R3 ;  /* 0x0000000300058202 */ /* 0x000fe20000000f00 */
[----:B------:R-:W-:Y:S02]  /*0170*/  @P0 IMAD.MOV.U32 R5, RZ, RZ, R3 ;  /* 0x000000ffff050224 */ /* 0x000fe400078e0003 */
[----:B------:R-:W-:Y:S01]  /*0180*/  @P0 IMAD.MOV.U32 R3, RZ, RZ, RZ ;  /* 0x000000ffff030224 */ /* 0x000fe200078e00ff */
[----:B------:R-:W-:Y:S06]  /*0190*/  BRA `(.L_x_4) ;  /* 0x0000000000287947 */ /* 0x000fec0003800000 */
.L_x_3:
[----:B------:R-:W1:Y:S01]  /*01a0*/  LDCU UR6, c[0x0][0x394] ;  /* 0x00007280ff0677ac */ /* 0x000e620008000800 */
[----:B------:R-:W-:-:S04]  /*01b0*/  SHF.R.U32.HI R5, RZ, 0x1, R4 ;  /* 0x00000001ff057819 */ /* 0x000fc80000011604 */
[----:B------:R-:W-:-:S05]  /*01c0*/  LOP3.LUT R5, RZ, R5, RZ, 0x33, !PT ;  /* 0x00000005ff057212 */ /* 0x000fca00078e33ff */
[----:B------:R-:W-:Y:S02]  /*01d0*/  IMAD.IADD R5, R4, 0x1, R5 ;  /* 0x0000000104057824 */ /* 0x000fe400078e0205 */
[----:B-1----:R-:W-:-:S05]  /*01e0*/  IMAD R3, R3, UR6, RZ ;  /* 0x0000000603037c24 */ /* 0x002fca000f8e02ff */
[----:B------:R-:W-:Y:S02]  /*01f0*/  LEA R2, R3, UR6, 0x1 ;  /* 0x0000000603027c11 */ /* 0x000fe4000f8e08ff */
[----:B------:R-:W-:Y:S01]  /*0200*/  IADD3 R4, PT, PT, R4, R3, RZ ;  /* 0x0000000304047210 */ /* 0x000fe20007ffe0ff */
[----:B------:R-:W-:Y:S01]  /*0210*/  HFMA2 R3, -RZ, RZ, 0, 0 ;  /* 0x00000000ff037431 */ /* 0x000fe200000001ff */
[----:B------:R-:W-:Y:S01]  /*0220*/  LEA.HI R2, R2, R5, RZ, 0x1f ;  /* 0x0000000502027211 */ /* 0x000fe200078ff8ff */
[----:B------:R-:W-:-:S07]  /*0230*/  IMAD.MOV.U32 R5, RZ, RZ, RZ ;  /* 0x000000ffff057224 */ /* 0x000fce00078e00ff */
.L_x_4:
[----:B0-----:R-:W-:Y:S05]  /*0240*/  BSYNC.RECONVERGENT B0 ;  /* 0x0000000000007941 */ /* 0x001fea0003800200 */
.L_x_2:
[----:B------:R-:W0:Y:S02]  /*0250*/  LDCU.128 UR8, c[0x0][0x380] ;  /* 0x00007000ff0877ac */ /* 0x000e240008000c00 */
[----:B0-----:R-:W-:-:S04]  /*0260*/  IADD3 R4, P0, PT, R4, UR8, RZ ;  /* 0x0000000804047c10 */ /* 0x001fc8000ff1e0ff */
[----:B------:R-:W-:-:S06]  /*0270*/  IADD3.X R5, PT, PT, R5, UR9, RZ, P0, !PT ;  /* 0x0000000905057c10 */ /* 0x000fcc00087fe4ff */
[----:B------:R-:W2:Y:S01]  /*0280*/  LDG.E.U8 R5, desc[UR4][R4.64] ;  /* 0x0000000404057981 */ /* 0x000ea2000c1e1100 */
[----:B------:R-:W-:-:S04]  /*0290*/  IADD3 R2, P0, PT, R2, UR10, RZ ;  /* 0x0000000a02027c10 */ /* 0x000fc8000ff1e0ff */
[----:B------:R-:W-:-:S05]  /*02a0*/  IADD3.X R3, PT, PT, R3, UR11, RZ, P0, !PT ;  /* 0x0000000b03037c10 */ /* 0x000fca00087fe4ff */
[----:B--2---:R-:W-:Y:S01]  /*02b0*/  STG.E.U8 desc[UR4][R2.64], R5 ;  /* 0x0000000502007986 */ /* 0x004fe2000c101104 */
[----:B------:R-:W-:Y:S05]  /*02c0*/  EXIT ;  /* 0x000000000000794d */ /* 0x000fea0003800000 */
.L_x_5:
        /* <DEDUP_REMOVED lines=11> */
.L_x_7:


//--------------------- .nv.shared._Z22flatMatrixKernelSharedPjS_iiii --------------------------
	.section	.nv.shared._Z22flatMatrixKernelSharedPjS_iiii,"aw",@nobits
	.sectionflags	@""
	.align	4
.nv.shared._Z22flatMatrixKernelSharedPjS_iiii:
	.zero		5120


//--------------------- .nv.shared.reserved.0     --------------------------
	.section	.nv.shared.reserved.0,"aw",@nobits
	.weak		__nv_reservedSMEM_offset_0_alias
	.size		__nv_reservedSMEM_offset_0_alias, 0, 64
	.other		__nv_reservedSMEM_offset_0_alias,@"STO_CUDA_RESERVED_SHARED STV_DEFAULT"
__nv_reservedSMEM_offset_0_alias:
	.zero		0
	.zero		64


//--------------------- .nv.constant0._Z22flatMatrixKernelSharedPjS_iiii --------------------------
	.section	.nv.constant0._Z22flatMatrixKernelSharedPjS_iiii,"a",@progbits
	.sectionflags	@""
	.align	4
.nv.constant0._Z22flatMatrixKernelSharedPjS_iiii:
	.zero		928


//--------------------- .nv.constant0._Z16flatMatrixKernelPKcPcii --------------------------
	.section	.nv.constant0._Z16flatMatrixKernelPKcPcii,"a",@progbits
	.sectionflags	@""
	.align	4
.nv.constant0._Z16flatMatrixKernelPKcPcii:
	.zero		920


//--------------------- SYMBOLS --------------------------

	.type		.nv.reservedSmem.offset0,@object
	.size		.nv.reservedSmem.offset0,0x4
	.type		.nv.reservedSmem.cap,@object
	.size		.nv.reservedSmem.cap,0x4
